//
// Generated by NVIDIA NVVM Compiler
//
// Compiler Build ID: CL-36424714
// Cuda compilation tools, release 13.0, V13.0.88
// Based on NVVM 20.0.0
//

.version 9.0
.target sm_100
.address_size 64

	// .globl	_Z11dummyKernelPf
.global .align 4 .b8 __cudart_i2opi_f[24] = {65, 144, 67, 60, 153, 149, 98, 219, 192, 221, 52, 245, 209, 87, 39, 252, 41, 21, 68, 78, 110, 131, 249, 162};

.visible .entry _Z11dummyKernelPf(
	.param .u64 .ptr .align 1 _Z11dummyKernelPf_param_0
)
{
	.local .align 4 .b8 	__local_depot0[28];
	.reg .b64 	%SP;
	.reg .b64 	%SPL;
	.reg .pred 	%p<9>;
	.reg .b32 	%r<44>;
	.reg .b32 	%f<28>;
	.reg .b64 	%rd<25>;
	.reg .b64 	%fd<3>;

	mov.u64 	%SPL, __local_depot0;
	ld.param.u64 	%rd10, [_Z11dummyKernelPf_param_0];
	cvta.to.global.u64 	%rd11, %rd10;
	add.u64 	%rd1, %SPL, 0;
	mov.u32 	%r15, %tid.x;
	mov.u32 	%r16, %ntid.x;
	mov.u32 	%r17, %ctaid.x;
	mad.lo.s32 	%r18, %r16, %r17, %r15;
	mul.wide.s32 	%rd13, %r18, 4;
	add.s64 	%rd2, %rd11, %rd13;
	ld.global.f32 	%f1, [%rd2];
	mul.f32 	%f7, %f1, 0f3F22F983;
	cvt.rni.s32.f32 	%r43, %f7;
	cvt.rn.f32.s32 	%f8, %r43;
	fma.rn.f32 	%f9, %f8, 0fBFC90FDA, %f1;
	fma.rn.f32 	%f10, %f8, 0fB3A22168, %f9;
	fma.rn.f32 	%f27, %f8, 0fA7C234C5, %f10;
	abs.f32 	%f3, %f1;
	setp.ltu.f32 	%p1, %f3, 0f47CE4780;
	@%p1 bra 	$L__BB0_8;
	setp.neu.f32 	%p2, %f3, 0f7F800000;
	@%p2 bra 	$L__BB0_3;
	mov.f32 	%f13, 0f00000000;
	mul.rn.f32 	%f27, %f1, %f13;
	mov.b32 	%r43, 0;
	bra.uni 	$L__BB0_8;
$L__BB0_3:
	mov.b32 	%r2, %f1;
	shl.b32 	%r20, %r2, 8;
	or.b32  	%r3, %r20, -2147483648;
	mov.b64 	%rd24, 0;
	mov.b32 	%r40, 0;
	mov.u64 	%rd22, __cudart_i2opi_f;
	mov.u64 	%rd23, %rd1;
$L__BB0_4:
	.pragma "nounroll";
	ld.global.nc.u32 	%r21, [%rd22];
	mad.wide.u32 	%rd16, %r21, %r3, %rd24;
	shr.u64 	%rd24, %rd16, 32;
	st.local.u32 	[%rd23], %rd16;
	add.s32 	%r40, %r40, 1;
	add.s64 	%rd23, %rd23, 4;
	add.s64 	%rd22, %rd22, 4;
	setp.ne.s32 	%p3, %r40, 6;
	@%p3 bra 	$L__BB0_4;
	shr.u32 	%r22, %r2, 23;
	st.local.u32 	[%rd1+24], %rd24;
	and.b32  	%r6, %r22, 31;
	and.b32  	%r23, %r22, 224;
	add.s32 	%r24, %r23, -128;
	shr.u32 	%r25, %r24, 5;
	mul.wide.u32 	%rd17, %r25, 4;
	sub.s64 	%rd9, %rd1, %rd17;
	ld.local.u32 	%r41, [%rd9+24];
	ld.local.u32 	%r42, [%rd9+20];
	setp.eq.s32 	%p4, %r6, 0;
	@%p4 bra 	$L__BB0_7;
	shf.l.wrap.b32 	%r41, %r42, %r41, %r6;
	ld.local.u32 	%r26, [%rd9+16];
	shf.l.wrap.b32 	%r42, %r26, %r42, %r6;
$L__BB0_7:
	shr.u32 	%r27, %r41, 30;
	shf.l.wrap.b32 	%r28, %r42, %r41, 2;
	shl.b32 	%r29, %r42, 2;
	shr.u32 	%r30, %r28, 31;
	add.s32 	%r31, %r30, %r27;
	neg.s32 	%r32, %r31;
	setp.lt.s32 	%p5, %r2, 0;
	selp.b32 	%r43, %r32, %r31, %p5;
	xor.b32  	%r33, %r28, %r2;
	shr.s32 	%r34, %r28, 31;
	xor.b32  	%r35, %r34, %r28;
	xor.b32  	%r36, %r34, %r29;
	cvt.u64.u32 	%rd18, %r35;
	shl.b64 	%rd19, %rd18, 32;
	cvt.u64.u32 	%rd20, %r36;
	or.b64  	%rd21, %rd19, %rd20;
	cvt.rn.f64.s64 	%fd1, %rd21;
	mul.f64 	%fd2, %fd1, 0d3BF921FB54442D19;
	cvt.rn.f32.f64 	%f11, %fd2;
	neg.f32 	%f12, %f11;
	setp.lt.s32 	%p6, %r33, 0;
	selp.f32 	%f27, %f12, %f11, %p6;
$L__BB0_8:
	mul.rn.f32 	%f14, %f27, %f27;
	and.b32  	%r38, %r43, 1;
	setp.eq.b32 	%p7, %r38, 1;
	selp.f32 	%f15, 0f3F800000, %f27, %p7;
	fma.rn.f32 	%f16, %f14, %f15, 0f00000000;
	fma.rn.f32 	%f17, %f14, 0f37CBAC00, 0fBAB607ED;
	selp.f32 	%f18, %f17, 0fB94D4153, %p7;
	selp.f32 	%f19, 0f3D2AAABB, 0f3C0885E4, %p7;
	fma.rn.f32 	%f20, %f18, %f14, %f19;
	selp.f32 	%f21, 0fBEFFFFFF, 0fBE2AAAA8, %p7;
	fma.rn.f32 	%f22, %f20, %f14, %f21;
	fma.rn.f32 	%f23, %f22, %f16, %f15;
	and.b32  	%r39, %r43, 2;
	setp.eq.s32 	%p8, %r39, 0;
	mov.f32 	%f24, 0f00000000;
	sub.f32 	%f25, %f24, %f23;
	selp.f32 	%f26, %f23, %f25, %p8;
	st.global.f32 	[%rd2], %f26;
	ret;

}


// ===== COMPILED SASS (sm_100) =====

	.target	sm_100

	.elftype	@"ET_EXEC"


//--------------------- .note.nv.tkinfo           --------------------------
	.section	.note.nv.tkinfo,"",@"SHT_NOTE"
	.sectionflags	@"SHF_NOTE_NV_TKINFO"
	.tkinfo
        /*0018*/ 	.word	0x00000002
        /*0030*/ 	.string	""
        /*0030*/ 	.string	"ptxas"
        /*0030*/ 	.string	"Cuda compilation tools, release 13.0, V13.0.88"
        /*0030*/ 	.string	"Build cuda_13.0.r13.0/compiler.36424714_0"
        /*0030*/ 	.string	"-arch sm_100 -m 64 "



//--------------------- .note.nv.cuinfo           --------------------------
	.section	.note.nv.cuinfo,"",@"SHT_NOTE"
	.sectionflags	@"SHF_NOTE_NV_CUINFO"
        /*0018*/ 	.short	0x0002
        /*001a*/ 	.short	0x0064
        /*001c*/ 	.short	0x0082
	.zero		2


//--------------------- .nv.info                  --------------------------
	.section	.nv.info,"",@"SHT_CUDA_INFO"
	.align	4


	//----- nvinfo : EIATTR_REGCOUNT
	.align		4
        /*0000*/ 	.byte	0x04, 0x2f
        /*0002*/ 	.short	(.L_2 - .L_1)
	.align		4
.L_1:
        /*0004*/ 	.word	index@(_Z11dummyKernelPf)
        /*0008*/ 	.word	0x00000013


	//----- nvinfo : EIATTR_FRAME_SIZE
	.align		4
.L_2:
        /*000c*/ 	.byte	0x04, 0x11
        /*000e*/ 	.short	(.L_4 - .L_3)
	.align		4
.L_3:
        /*0010*/ 	.word	index@(_Z11dummyKernelPf)
        /*0014*/ 	.word	0x00000000


	//----- nvinfo : EIATTR_MIN_STACK_SIZE
	.align		4
.L_4:
        /*0018*/ 	.byte	0x04, 0x12
        /*001a*/ 	.short	(.L_6 - .L_5)
	.align		4
.L_5:
        /*001c*/ 	.word	index@(_Z11dummyKernelPf)
        /*0020*/ 	.word	0x00000000
.L_6:


//--------------------- .nv.compat                --------------------------
	.section	.nv.compat,"",@"SHT_CUDA_COMPAT_INFO"
	.align	4
        /*0000*/ 	.byte	0x02, 0x09, 0x00, 0x00, 0x02, 0x02, 0x01, 0x00, 0x02, 0x05, 0x05, 0x00, 0x03, 0x07, 0x01, 0x01
        /*0010*/ 	.byte	0x02, 0x03, 0x00, 0x00, 0x02, 0x06, 0x01, 0x00, 0x04, 0x0b, 0x08, 0x00, 0x01, 0x00, 0x00, 0x00
        /*0020*/ 	.byte	0x00, 0x00, 0x00, 0x00


//--------------------- .nv.info._Z11dummyKernelPf --------------------------
	.section	.nv.info._Z11dummyKernelPf,"",@"SHT_CUDA_INFO"
	.sectionflags	@""
	.align	4


	//----- nvinfo : EIATTR_CUDA_API_VERSION
	.align		4
        /*0000*/ 	.byte	0x04, 0x37
        /*0002*/ 	.short	(.L_8 - .L_7)
.L_7:
        /*0004*/ 	.word	0x00000082


	//----- nvinfo : EIATTR_KPARAM_INFO
	.align		4
.L_8:
        /*0008*/ 	.byte	0x04, 0x17
        /*000a*/ 	.short	(.L_10 - .L_9)
.L_9:
        /*000c*/ 	.word	0x00000000
        /*0010*/ 	.short	0x0000
        /*0012*/ 	.short	0x0000
        /*0014*/ 	.byte	0x00, 0xf5, 0x21, 0x00


	//----- nvinfo : EIATTR_SPARSE_MMA_MASK
	.align		4
.L_10:
        /*0018*/ 	.byte	0x03, 0x50
        /*001a*/ 	.short	0x0000


	//----- nvinfo : EIATTR_MAXREG_COUNT
	.align		4
        /*001c*/ 	.byte	0x03, 0x1b
        /*001e*/ 	.short	0x00ff


	//----- nvinfo : EIATTR_MERCURY_ISA_VERSION
	.align		4
        /*0020*/ 	.byte	0x03, 0x5f
        /*0022*/ 	.short	0x0101


	//----- nvinfo : EIATTR_VRC_CTA_INIT_COUNT
	.align		4
        /*0024*/ 	.byte	0x02, 0x4a
	.zero		1
	.zero		1


	//----- nvinfo : EIATTR_EXIT_INSTR_OFFSETS
	.align		4
        /*0028*/ 	.byte	0x04, 0x1c
        /*002a*/ 	.short	(.L_12 - .L_11)


	//   ....[0]....
.L_11:
        /*002c*/ 	.word	0x00000850


	//----- nvinfo : EIATTR_CRS_STACK_SIZE
	.align		4
.L_12:
        /*0030*/ 	.byte	0x04, 0x1e
        /*0032*/ 	.short	(.L_14 - .L_13)
.L_13:
        /*0034*/ 	.word	0x00000000


	//----- nvinfo : EIATTR_CBANK_PARAM_SIZE
	.align		4
.L_14:
        /*0038*/ 	.byte	0x03, 0x19
        /*003a*/ 	.short	0x0008


	//----- nvinfo : EIATTR_PARAM_CBANK
	.align		4
        /*003c*/ 	.byte	0x04, 0x0a
        /*003e*/ 	.short	(.L_16 - .L_15)
	.align		4
.L_15:
        /*0040*/ 	.word	index@(.nv.constant0._Z11dummyKernelPf)
        /*0044*/ 	.short	0x0380
        /*0046*/ 	.short	0x0008


	//----- nvinfo : EIATTR_SW_WAR
	.align		4
.L_16:
        /*0048*/ 	.byte	0x04, 0x36
        /*004a*/ 	.short	(.L_18 - .L_17)
.L_17:
        /*004c*/ 	.word	0x00000008
.L_18:


//--------------------- .nv.callgraph             --------------------------
	.section	.nv.callgraph,"",@"SHT_CUDA_CALLGRAPH"
	.align	4
	.sectionentsize	8
	.align		4
        /*0000*/ 	.word	0x00000000
	.align		4
        /*0004*/ 	.word	0xffffffff
	.align		4
        /*0008*/ 	.word	0x00000000
	.align		4
        /*000c*/ 	.word	0xfffffffe
	.align		4
        /*0010*/ 	.word	0x00000000
	.align		4
        /*0014*/ 	.word	0xfffffffd
	.align		4
        /*0018*/ 	.word	0x00000000
	.align		4
        /*001c*/ 	.word	0xfffffffc


//--------------------- .nv.constant4             --------------------------
	.section	.nv.constant4,"a",@progbits
	.align	8
	.align		8
.nv.constant4:
        /*0000*/ 	.dword	__cudart_i2opi_f


//--------------------- .text._Z11dummyKernelPf   --------------------------
	.section	.text._Z11dummyKernelPf,"ax",@progbits
	.align	128
        .global         _Z11dummyKernelPf
        .type           _Z11dummyKernelPf,@function
        .size           _Z11dummyKernelPf,(.L_x_6 - _Z11dummyKernelPf)
        .other          _Z11dummyKernelPf,@"STO_CUDA_ENTRY STV_DEFAULT"
_Z11dummyKernelPf:
.text._Z11dummyKernelPf:
[----:B------:R-:W-:Y:S01]  /*0000*/  LDC R1, c[0x0][0x37c] ;  /* 0x0000df00ff017b82 */ /* 0x000fe20000000800 */
[----:B------:R-:W0:Y:S07]  /*0010*/  S2R R5, SR_TID.X ;  /* 0x0000000000057919 */ /* 0x000e2e0000002100 */
[----:B------:R-:W1:Y:S01]  /*0020*/  LDC.64 R2, c[0x0][0x380] ;  /* 0x0000e000ff027b82 */ /* 0x000e620000000a00 */
[----:B------:R-:W0:Y:S01]  /*0030*/  LDCU UR4, c[0x0][0x360] ;  /* 0x00006c00ff0477ac */ /* 0x000e220008000800 */
[----:B------:R-:W0:Y:S01]  /*0040*/  S2R R0, SR_CTAID.X ;  /* 0x0000000000007919 */ /* 0x000e220000002500 */
[----:B------:R-:W2:Y:S01]  /*0050*/  LDCU.64 UR6, c[0x0][0x358] ;  /* 0x00006b00ff0677ac */ /* 0x000ea20008000a00 */
[----:B0-----:R-:W-:-:S04]  /*0060*/  IMAD R5, R0, UR4, R5 ;  /* 0x0000000400057c24 */ /* 0x001fc8000f8e0205 */
[----:B-1----:R-:W-:-:S05]  /*0070*/  IMAD.WIDE R2, R5, 0x4, R2 ;  /* 0x0000000405027825 */ /* 0x002fca00078e0202 */
[----:B--2---:R-:W2:Y:S01]  /*0080*/  LDG.E R0, desc[UR6][R2.64] ;  /* 0x0000000602007981 */ /* 0x004ea2000c1e1900 */
[----:B------:R-:W-:Y:S01]  /*0090*/  BSSY.RECONVERGENT B0, `(.L_x_0) ;  /* 0x0000069000007945 */ /* 0x000fe20003800200 */
[C---:B--2---:R-:W-:Y:S01]  /*00a0*/  FMUL R4, R0.reuse, 0.63661974668502807617 ;  /* 0x3f22f98300047820 */ /* 0x044fe20000400000 */
[----:B------:R-:W-:-:S03]  /*00b0*/  FSETP.GE.AND P0, PT, |R0|, 105615, PT ;  /* 0x47ce47800000780b */ /* 0x000fc60003f06200 */
[----:B------:R-:W0:Y:S02]  /*00c0*/  F2I.NTZ R8, R4 ;  /* 0x0000000400087305 */ /* 0x000e240000203100 */
[----:B0-----:R-:W-:-:S05]  /*00d0*/  I2FP.F32.S32 R5, R8 ;  /* 0x0000000800057245 */ /* 0x001fca0000201400 */
[----:B------:R-:W-:-:S04]  /*00e0*/  FFMA R6, R5, -1.5707962512969970703, R0 ;  /* 0xbfc90fda05067823 */ /* 0x000fc80000000000 */
[----:B------:R-:W-:-:S04]  /*00f0*/  FFMA R6, R5, -7.5497894158615963534e-08, R6 ;  /* 0xb3a2216805067823 */ /* 0x000fc80000000006 */
[----:B------:R-:W-:Y:S01]  /*0100*/  FFMA R6, R5, -5.3903029534742383927e-15, R6 ;  /* 0xa7c234c505067823 */ /* 0x000fe20000000006 */
[----:B------:R-:W-:Y:S06]  /*0110*/  @!P0 BRA `(.L_x_1) ;  /* 0x0000000400808947 */ /* 0x000fec0003800000 */
[----:B------:R-:W-:-:S13]  /*0120*/  FSETP.NEU.AND P0, PT, |R0|, +INF , PT ;  /* 0x7f8000000000780b */ /* 0x000fda0003f0d200 */
[----:B------:R-:W-:Y:S01]  /*0130*/  @!P0 FMUL R6, RZ, R0 ;  /* 0x00000000ff068220 */ /* 0x000fe20000400000 */
[----:B------:R-:W-:Y:S01]  /*0140*/  @!P0 IMAD.MOV.U32 R8, RZ, RZ, RZ ;  /* 0x000000ffff088224 */ /* 0x000fe200078e00ff */
[----:B------:R-:W-:Y:S06]  /*0150*/  @!P0 BRA `(.L_x_1) ;  /* 0x0000000400708947 */ /* 0x000fec0003800000 */
[----:B------:R-:W-:Y:S01]  /*0160*/  IMAD.SHL.U32 R5, R0, 0x100, RZ ;  /* 0x0000010000057824 */ /* 0x000fe200078e00ff */
[----:B------:R-:W0:Y:S01]  /*0170*/  LDCU.64 UR8, c[0x4][URZ] ;  /* 0x01000000ff0877ac */ /* 0x000e220008000a00 */
[----:B------:R-:W-:Y:S02]  /*0180*/  IMAD.MOV.U32 R4, RZ, RZ, RZ ;  /* 0x000000ffff047224 */ /* 0x000fe400078e00ff */
[----:B------:R-:W-:Y:S01]  /*0190*/  IMAD.MOV.U32 R16, RZ, RZ, RZ ;  /* 0x000000ffff107224 */ /* 0x000fe200078e00ff */
[----:B------:R-:W-:Y:S01]  /*01a0*/  LOP3.LUT R5, R5, 0x80000000, RZ, 0xfc, !PT ;  /* 0x8000000005057812 */ /* 0x000fe200078efcff */
[----:B------:R-:W-:Y:S01]  /*01b0*/  UMOV UR5, URZ ;  /* 0x000000ff00057c82 */ /* 0x000fe20008000000 */
[----:B------:R-:W-:-:S05]  /*01c0*/  UMOV UR4, URZ ;  /* 0x000000ff00047c82 */ /* 0x000fca0008000000 */
.L_x_2:
[----:B0-----:R-:W-:Y:S01]  /*01d0*/  IMAD.U32 R8, RZ, RZ, UR8 ;  /* 0x00000008ff087e24 */ /* 0x001fe2000f8e00ff */
[----:B------:R-:W-:-:S05]  /*01e0*/  MOV R9, UR9 ;  /* 0x0000000900097c02 */ /* 0x000fca0008000f00 */
[----:B------:R-:W2:Y:S01]  /*01f0*/  LDG.E.CONSTANT R6, desc[UR6][R8.64] ;  /* 0x0000000608067981 */ /* 0x000ea2000c1e9900 */
[----:B------:R-:W-:Y:S01]  /*0200*/  UIADD3 UR4, UPT, UPT, UR4, 0x1, URZ ;  /* 0x0000000104047890 */ /* 0x000fe2000fffe0ff */
[C---:B------:R-:W-:Y:S01]  /*0210*/  ISETP.EQ.AND P0, PT, R16.reuse, RZ, PT ;  /* 0x000000ff1000720c */ /* 0x040fe20003f02270 */
[----:B------:R-:W-:Y:S01]  /*0220*/  UIADD3 UR8, UP1, UPT, UR8, 0x4, URZ ;  /* 0x0000000408087890 */ /* 0x000fe2000ff3e0ff */
[C---:B------:R-:W-:Y:S01]  /*0230*/  ISETP.EQ.AND P1, PT, R16.reuse, 0x4, PT ;  /* 0x000000041000780c */ /* 0x040fe20003f22270 */
[----:B------:R-:W-:Y:S01]  /*0240*/  UISETP.NE.AND UP0, UPT, UR4, 0x6, UPT ;  /* 0x000000060400788c */ /* 0x000fe2000bf05270 */
[C---:B------:R-:W-:Y:S01]  /*0250*/  ISETP.EQ.AND P2, PT, R16.reuse, 0x8, PT ;  /* 0x000000081000780c */ /* 0x040fe20003f42270 */
[----:B------:R-:W-:Y:S01]  /*0260*/  UIADD3.X UR9, UPT, UPT, URZ, UR9, URZ, UP1, !UPT ;  /* 0x00000009ff097290 */ /* 0x000fe20008ffe4ff */
[C---:B------:R-:W-:Y:S02]  /*0270*/  ISETP.EQ.AND P3, PT, R16.reuse, 0xc, PT ;  /* 0x0000000c1000780c */ /* 0x040fe40003f62270 */
[----:B------:R-:W-:-:S02]  /*0280*/  ISETP.EQ.AND P4, PT, R16, 0x10, PT ;  /* 0x000000101000780c */ /* 0x000fc40003f82270 */
[C---:B------:R-:W-:Y:S01]  /*0290*/  ISETP.EQ.AND P5, PT, R16.reuse, 0x14, PT ;  /* 0x000000141000780c */ /* 0x040fe20003fa2270 */
[----:B------:R-:W-:Y:S02]  /*02a0*/  VIADD R16, R16, 0x4 ;  /* 0x0000000410107836 */ /* 0x000fe40000000000 */
[----:B--2---:R-:W-:-:S03]  /*02b0*/  IMAD.WIDE.U32 R6, R6, R5, RZ ;  /* 0x0000000506067225 */ /* 0x004fc600078e00ff */
[----:B------:R-:W-:-:S04]  /*02c0*/  IADD3 R6, P6, PT, R6, R4, RZ ;  /* 0x0000000406067210 */ /* 0x000fc80007fde0ff */
[----:B------:R-:W-:Y:S01]  /*02d0*/  IADD3.X R4, PT, PT, R7, UR5, RZ, P6, !PT ;  /* 0x0000000507047c10 */ /* 0x000fe2000b7fe4ff */
[--C-:B------:R-:W-:Y:S01]  /*02e0*/  @P0 IMAD.MOV.U32 R10, RZ, RZ, R6.reuse ;  /* 0x000000ffff0a0224 */ /* 0x100fe200078e0006 */
[----:B------:R-:W-:Y:S01]  /*02f0*/  @P4 MOV R14, R6 ;  /* 0x00000006000e4202 */ /* 0x000fe20000000f00 */
[--C-:B------:R-:W-:Y:S02]  /*0300*/  @P1 IMAD.MOV.U32 R11, RZ, RZ, R6.reuse ;  /* 0x000000ffff0b1224 */ /* 0x100fe400078e0006 */
[--C-:B------:R-:W-:Y:S02]  /*0310*/  @P2 IMAD.MOV.U32 R12, RZ, RZ, R6.reuse ;  /* 0x000000ffff0c2224 */ /* 0x100fe400078e0006 */
[--C-:B------:R-:W-:Y:S02]  /*0320*/  @P3 IMAD.MOV.U32 R13, RZ, RZ, R6.reuse ;  /* 0x000000ffff0d3224 */ /* 0x100fe400078e0006 */
[----:B------:R-:W-:Y:S01]  /*0330*/  @P5 IMAD.MOV.U32 R15, RZ, RZ, R6 ;  /* 0x000000ffff0f5224 */ /* 0x000fe200078e0006 */
[----:B------:R-:W-:Y:S06]  /*0340*/  BRA.U UP0, `(.L_x_2) ;  /* 0xfffffffd00a07547 */ /* 0x000fec000b83ffff */
[----:B------:R-:W-:Y:S01]  /*0350*/  SHF.R.U32.HI R5, RZ, 0x17, R0 ;  /* 0x00000017ff057819 */ /* 0x000fe20000011600 */
[----:B------:R-:W-:Y:S03]  /*0360*/  BSSY.RECONVERGENT B1, `(.L_x_3) ;  /* 0x0000029000017945 */ /* 0x000fe60003800200 */
[C---:B------:R-:W-:Y:S02]  /*0370*/  LOP3.LUT R6, R5.reuse, 0xe0, RZ, 0xc0, !PT ;  /* 0x000000e005067812 */ /* 0x040fe400078ec0ff */
[----:B------:R-:W-:-:S03]  /*0380*/  LOP3.LUT P6, RZ, R5, 0x1f, RZ, 0xc0, !PT ;  /* 0x0000001f05ff7812 */ /* 0x000fc600078cc0ff */
[----:B------:R-:W-:-:S05]  /*0390*/  VIADD R6, R6, 0xffffff80 ;  /* 0xffffff8006067836 */ /* 0x000fca0000000000 */
[----:B------:R-:W-:-:S05]  /*03a0*/  SHF.R.U32.HI R6, RZ, 0x5, R6 ;  /* 0x00000005ff067819 */ /* 0x000fca0000011606 */
[----:B------:R-:W-:-:S05]  /*03b0*/  IMAD.U32 R9, R6, -0x4, RZ ;  /* 0xfffffffc06097824 */ /* 0x000fca00078e00ff */
[C---:B------:R-:W-:Y:S02]  /*03c0*/  ISETP.EQ.AND P3, PT, R9.reuse, -0x18, PT ;  /* 0xffffffe80900780c */ /* 0x040fe40003f62270 */
[C---:B------:R-:W-:Y:S02]  /*03d0*/  ISETP.EQ.AND P4, PT, R9.reuse, -0x14, PT ;  /* 0xffffffec0900780c */ /* 0x040fe40003f82270 */
[C---:B------:R-:W-:Y:S02]  /*03e0*/  ISETP.EQ.AND P2, PT, R9.reuse, -0x10, PT ;  /* 0xfffffff00900780c */ /* 0x040fe40003f42270 */
[C---:B------:R-:W-:Y:S02]  /*03f0*/  ISETP.EQ.AND P1, PT, R9.reuse, -0xc, PT ;  /* 0xfffffff40900780c */ /* 0x040fe40003f22270 */
[C---:B------:R-:W-:Y:S02]  /*0400*/  ISETP.EQ.AND P0, PT, R9.reuse, -0x8, PT ;  /* 0xfffffff80900780c */ /* 0x040fe40003f02270 */
[----:B------:R-:W-:-:S03]  /*0410*/  ISETP.EQ.AND P5, PT, R9, RZ, PT ;  /* 0x000000ff0900720c */ /* 0x000fc60003fa2270 */
[----:B------:R-:W-:Y:S02]  /*0420*/  @P3 MOV R6, R10 ;  /* 0x0000000a00063202 */ /* 0x000fe40000000f00 */
[C---:B------:R-:W-:Y:S01]  /*0430*/  ISETP.EQ.AND P3, PT, R9.reuse, -0x4, PT ;  /* 0xfffffffc0900780c */ /* 0x040fe20003f62270 */
[----:B------:R-:W-:Y:S02]  /*0440*/  @P4 IMAD.MOV.U32 R7, RZ, RZ, R10 ;  /* 0x000000ffff074224 */ /* 0x000fe400078e000a */
[----:B------:R-:W-:Y:S01]  /*0450*/  @P4 IMAD.MOV.U32 R6, RZ, RZ, R11 ;  /* 0x000000ffff064224 */ /* 0x000fe200078e000b */
[----:B------:R-:W-:Y:S01]  /*0460*/  ISETP.EQ.AND P4, PT, R9, 0x4, PT ;  /* 0x000000040900780c */ /* 0x000fe20003f82270 */
[----:B------:R-:W-:Y:S02]  /*0470*/  @P2 IMAD.MOV.U32 R6, RZ, RZ, R12 ;  /* 0x000000ffff062224 */ /* 0x000fe400078e000c */
[----:B------:R-:W-:Y:S02]  /*0480*/  @P1 IMAD.MOV.U32 R6, RZ, RZ, R13 ;  /* 0x000000ffff061224 */ /* 0x000fe400078e000d */
[----:B------:R-:W-:-:S02]  /*0490*/  @P0 IMAD.MOV.U32 R6, RZ, RZ, R14 ;  /* 0x000000ffff060224 */ /* 0x000fc400078e000e */
[----:B------:R-:W-:Y:S01]  /*04a0*/  @P2 IMAD.MOV.U32 R7, RZ, RZ, R11 ;  /* 0x000000ffff072224 */ /* 0x000fe200078e000b */
[----:B------:R-:W-:Y:S01]  /*04b0*/  @P1 MOV R7, R12 ;  /* 0x0000000c00071202 */ /* 0x000fe20000000f00 */
[----:B------:R-:W-:Y:S01]  /*04c0*/  @P0 IMAD.MOV.U32 R7, RZ, RZ, R13 ;  /* 0x000000ffff070224 */ /* 0x000fe200078e000d */
[----:B------:R-:W-:Y:S01]  /*04d0*/  @P3 MOV R6, R15 ;  /* 0x0000000f00063202 */ /* 0x000fe20000000f00 */
[----:B------:R-:W-:Y:S02]  /*04e0*/  @P5 IMAD.MOV.U32 R6, RZ, RZ, R4 ;  /* 0x000000ffff065224 */ /* 0x000fe400078e0004 */
[----:B------:R-:W-:Y:S02]  /*04f0*/  @P3 IMAD.MOV.U32 R7, RZ, RZ, R14 ;  /* 0x000000ffff073224 */ /* 0x000fe400078e000e */
[----:B------:R-:W-:Y:S02]  /*0500*/  @P5 IMAD.MOV.U32 R7, RZ, RZ, R15 ;  /* 0x000000ffff075224 */ /* 0x000fe400078e000f */
[----:B------:R-:W-:-:S02]  /*0510*/  @P4 IMAD.MOV.U32 R7, RZ, RZ, R4 ;  /* 0x000000ffff074224 */ /* 0x000fc400078e0004 */
[----:B------:R-:W-:Y:S01]  /*0520*/  IMAD.MOV.U32 R8, RZ, RZ, R6 ;  /* 0x000000ffff087224 */ /* 0x000fe200078e0006 */
[----:B------:R-:W-:Y:S06]  /*0530*/  @!P6 BRA `(.L_x_4) ;  /* 0x00000000002ce947 */ /* 0x000fec0003800000 */
[----:B------:R-:W-:Y:S01]  /*0540*/  @P2 MOV R6, R10 ;  /* 0x0000000a00062202 */ /* 0x000fe20000000f00 */
[----:B------:R-:W-:Y:S01]  /*0550*/  @P1 IMAD.MOV.U32 R6, RZ, RZ, R11 ;  /* 0x000000ffff061224 */ /* 0x000fe200078e000b */
[----:B------:R-:W-:Y:S01]  /*0560*/  LOP3.LUT R5, R5, 0x1f, RZ, 0xc0, !PT ;  /* 0x0000001f05057812 */ /* 0x000fe200078ec0ff */
[----:B------:R-:W-:Y:S01]  /*0570*/  @P0 IMAD.MOV.U32 R6, RZ, RZ, R12 ;  /* 0x000000ffff060224 */ /* 0x000fe200078e000c */
[----:B------:R-:W-:Y:S01]  /*0580*/  ISETP.EQ.AND P0, PT, R9, 0x8, PT ;  /* 0x000000080900780c */ /* 0x000fe20003f02270 */
[----:B------:R-:W-:Y:S01]  /*0590*/  @P3 IMAD.MOV.U32 R6, RZ, RZ, R13 ;  /* 0x000000ffff063224 */ /* 0x000fe200078e000d */
[----:B------:R-:W-:Y:S01]  /*05a0*/  SHF.L.W.U32.HI R8, R7, R5, R8 ;  /* 0x0000000507087219 */ /* 0x000fe20000010e08 */
[----:B------:R-:W-:Y:S01]  /*05b0*/  @P5 IMAD.MOV.U32 R6, RZ, RZ, R14 ;  /* 0x000000ffff065224 */ /* 0x000fe200078e000e */
[----:B------:R-:W-:-:S09]  /*05c0*/  @P4 MOV R6, R15 ;  /* 0x0000000f00064202 */ /* 0x000fd20000000f00 */
[----:B------:R-:W-:-:S05]  /*05d0*/  @P0 IMAD.MOV.U32 R6, RZ, RZ, R4 ;  /* 0x000000ffff060224 */ /* 0x000fca00078e0004 */
[----:B------:R-:W-:-:S07]  /*05e0*/  SHF.L.W.U32.HI R7, R6, R5, R7 ;  /* 0x0000000506077219 */ /* 0x000fce0000010e07 */
.L_x_4:
[----:B------:R-:W-:Y:S05]  /*05f0*/  BSYNC.RECONVERGENT B1 ;  /* 0x0000000000017941 */ /* 0x000fea0003800200 */
.L_x_3:
[C---:B------:R-:W-:Y:S01]  /*0600*/  SHF.L.W.U32.HI R9, R7.reuse, 0x2, R8 ;  /* 0x0000000207097819 */ /* 0x040fe20000010e08 */
[----:B------:R-:W-:Y:S01]  /*0610*/  IMAD.SHL.U32 R7, R7, 0x4, RZ ;  /* 0x0000000407077824 */ /* 0x000fe200078e00ff */
[----:B------:R-:W-:Y:S01]  /*0620*/  UMOV UR4, 0x54442d19 ;  /* 0x54442d1900047882 */ /* 0x000fe20000000000 */
[----:B------:R-:W-:Y:S01]  /*0630*/  UMOV UR5, 0x3bf921fb ;  /* 0x3bf921fb00057882 */ /* 0x000fe20000000000 */
[----:B------:R-:W-:Y:S02]  /*0640*/  SHF.R.S32.HI R4, RZ, 0x1f, R9 ;  /* 0x0000001fff047819 */ /* 0x000fe40000011409 */
[----:B------:R-:W-:Y:S02]  /*0650*/  ISETP.GE.AND P0, PT, R0, RZ, PT ;  /* 0x000000ff0000720c */ /* 0x000fe40003f06270 */
[C---:B------:R-:W-:Y:S02]  /*0660*/  LOP3.LUT R6, R4.reuse, R7, RZ, 0x3c, !PT ;  /* 0x0000000704067212 */ /* 0x040fe400078e3cff */
[----:B------:R-:W-:-:S02]  /*0670*/  LOP3.LUT R7, R4, R9, RZ, 0x3c, !PT ;  /* 0x0000000904077212 */ /* 0x000fc400078e3cff */
[----:B------:R-:W-:Y:S02]  /*0680*/  SHF.R.U32.HI R8, RZ, 0x1e, R8 ;  /* 0x0000001eff087819 */ /* 0x000fe40000011608 */
[----:B------:R-:W0:Y:S01]  /*0690*/  I2F.F64.S64 R4, R6 ;  /* 0x0000000600047312 */ /* 0x000e220000301c00 */
[C---:B------:R-:W-:Y:S02]  /*06a0*/  LOP3.LUT R0, R9.reuse, R0, RZ, 0x3c, !PT ;  /* 0x0000000009007212 */ /* 0x040fe400078e3cff */
[----:B------:R-:W-:Y:S02]  /*06b0*/  LEA.HI R8, R9, R8, RZ, 0x1 ;  /* 0x0000000809087211 */ /* 0x000fe400078f08ff */
[----:B------:R-:W-:-:S03]  /*06c0*/  ISETP.GE.AND P1, PT, R0, RZ, PT ;  /* 0x000000ff0000720c */ /* 0x000fc60003f26270 */
[----:B------:R-:W-:-:S04]  /*06d0*/  IMAD.MOV R0, RZ, RZ, -R8 ;  /* 0x000000ffff007224 */ /* 0x000fc800078e0a08 */
[----:B------:R-:W-:Y:S01]  /*06e0*/  @!P0 IMAD.MOV.U32 R8, RZ, RZ, R0 ;  /* 0x000000ffff088224 */ /* 0x000fe200078e0000 */
[----:B0-----:R-:W-:-:S10]  /*06f0*/  DMUL R4, R4, UR4 ;  /* 0x0000000404047c28 */ /* 0x001fd40008000000 */
[----:B------:R-:W0:Y:S02]  /*0700*/  F2F.F32.F64 R4, R4 ;  /* 0x0000000400047310 */ /* 0x000e240000301000 */
[----:B0-----:R-:W-:-:S07]  /*0710*/  FSEL R6, -R4, R4, !P1 ;  /* 0x0000000404067208 */ /* 0x001fce0004800100 */
.L_x_1:
[----:B------:R-:W-:Y:S05]  /*0720*/  BSYNC.RECONVERGENT B0 ;  /* 0x0000000000007941 */ /* 0x000fea0003800200 */
.L_x_0:
[----:B------:R-:W-:Y:S01]  /*0730*/  MOV R0, 0x37cbac00 ;  /* 0x37cbac0000007802 */ /* 0x000fe20000000f00 */
[----:B------:R-:W-:Y:S01]  /*0740*/  FMUL R5, R6, R6 ;  /* 0x0000000606057220 */ /* 0x000fe20000400000 */
[C---:B------:R-:W-:Y:S01]  /*0750*/  LOP3.LUT R4, R8.reuse, 0x1, RZ, 0xc0, !PT ;  /* 0x0000000108047812 */ /* 0x040fe200078ec0ff */
[----:B------:R-:W-:Y:S01]  /*0760*/  IMAD.MOV.U32 R10, RZ, RZ, 0x3d2aaabb ;  /* 0x3d2aaabbff0a7424 */ /* 0x000fe200078e00ff */
[----:B------:R-:W-:Y:S01]  /*0770*/  LOP3.LUT P1, RZ, R8, 0x2, RZ, 0xc0, !PT ;  /* 0x0000000208ff7812 */ /* 0x000fe2000782c0ff */
[----:B------:R-:W-:Y:S01]  /*0780*/  FFMA R0, R5, R0, -0.0013887860113754868507 ;  /* 0xbab607ed05007423 */ /* 0x000fe20000000000 */
[----:B------:R-:W-:Y:S01]  /*0790*/  ISETP.NE.U32.AND P0, PT, R4, 0x1, PT ;  /* 0x000000010400780c */ /* 0x000fe20003f05070 */
[----:B------:R-:W-:-:S03]  /*07a0*/  IMAD.MOV.U32 R9, RZ, RZ, 0x3effffff ;  /* 0x3effffffff097424 */ /* 0x000fc600078e00ff */
[----:B------:R-:W-:Y:S02]  /*07b0*/  FSEL R4, R0, -0.00019574658654164522886, !P0 ;  /* 0xb94d415300047808 */ /* 0x000fe40004000000 */
[----:B------:R-:W-:Y:S02]  /*07c0*/  FSEL R10, R10, 0.0083327032625675201416, !P0 ;  /* 0x3c0885e40a0a7808 */ /* 0x000fe40004000000 */
[----:B------:R-:W-:Y:S02]  /*07d0*/  FSEL R0, R6, 1, P0 ;  /* 0x3f80000006007808 */ /* 0x000fe40000000000 */
[----:B------:R-:W-:Y:S01]  /*07e0*/  FSEL R9, -R9, -0.16666662693023681641, !P0 ;  /* 0xbe2aaaa809097808 */ /* 0x000fe20004000100 */
[C---:B------:R-:W-:Y:S02]  /*07f0*/  FFMA R4, R5.reuse, R4, R10 ;  /* 0x0000000405047223 */ /* 0x040fe4000000000a */
[C---:B------:R-:W-:Y:S02]  /*0800*/  FFMA R7, R5.reuse, R0, RZ ;  /* 0x0000000005077223 */ /* 0x040fe400000000ff */
[----:B------:R-:W-:-:S04]  /*0810*/  FFMA R4, R5, R4, R9 ;  /* 0x0000000405047223 */ /* 0x000fc80000000009 */
[----:B------:R-:W-:-:S04]  /*0820*/  FFMA R7, R7, R4, R0 ;  /* 0x0000000407077223 */ /* 0x000fc80000000000 */
[----:B------:R-:W-:-:S05]  /*0830*/  @P1 FADD R7, RZ, -R7 ;  /* 0x80000007ff071221 */ /* 0x000fca0000000000 */
[----:B------:R-:W-:Y:S01]  /*0840*/  STG.E desc[UR6][R2.64], R7 ;  /* 0x0000000702007986 */ /* 0x000fe2000c101906 */
[----:B------:R-:W-:Y:S05]  /*0850*/  EXIT ;  /* 0x000000000000794d */ /* 0x000fea0003800000 */
.L_x_5:
[----:B------:R-:W-:-:S00]  /*0860*/  BRA `(.L_x_5) ;  /* 0xfffffffc00fc7947 */ /* 0x000fc0000383ffff */
[----:B------:R-:W-:-:S00]  /*0870*/  NOP ;  /* 0x0000000000007918 */ /* 0x000fc00000000000 */
        /* <DEDUP_REMOVED lines=8> */
.L_x_6:


//--------------------- .nv.global.init           --------------------------
	.section	.nv.global.init,"aw",@progbits
	.align	4
.nv.global.init:
	.type		__cudart_i2opi_f,@object
	.size		__cudart_i2opi_f,(.L_0 - __cudart_i2opi_f)
__cudart_i2opi_f:
        /*0000*/ 	.byte	0x41, 0x90, 0x43, 0x3c, 0x99, 0x95, 0x62, 0xdb, 0xc0, 0xdd, 0x34, 0xf5, 0xd1, 0x57, 0x27, 0xfc
        /*0010*/ 	.byte	0x29, 0x15, 0x44, 0x4e, 0x6e, 0x83, 0xf9, 0xa2
.L_0:


//--------------------- .nv.shared.reserved.0     --------------------------
	.section	.nv.shared.reserved.0,"aw",@nobits
	.weak		__nv_reservedSMEM_offset_0_alias
	.size		__nv_reservedSMEM_offset_0_alias, 0, 64
	.other		__nv_reservedSMEM_offset_0_alias,@"STO_CUDA_RESERVED_SHARED STV_DEFAULT"
__nv_reservedSMEM_offset_0_alias:
	.zero		0
	.zero		64


//--------------------- .nv.constant0._Z11dummyKernelPf --------------------------
	.section	.nv.constant0._Z11dummyKernelPf,"a",@progbits
	.sectionflags	@""
	.align	4
.nv.constant0._Z11dummyKernelPf:
	.zero		904


//--------------------- SYMBOLS --------------------------

	.type		.nv.reservedSmem.offset0,@object
	.size		.nv.reservedSmem.offset0,0x4
